	.headerflags	@"EF_CUDA_TEXMODE_UNIFIED EF_CUDA_64BIT_ADDRESS EF_CUDA_ACCELERATORS EF_CUDA_SM90 EF_CUDA_VIRTUAL_SM(EF_CUDA_SM90)"
	.elftype	@"ET_EXEC"


//--------------------- .nv.info                  --------------------------
	.section	.nv.info,"",@"SHT_CUDA_INFO"
	.align	4


	//----- nvinfo : EIATTR_REGCOUNT
	.align		4
        /*0000*/ 	.byte	0x04, 0x2f
        /*0002*/ 	.short	(.L_1 - .L_0)
	.align		4
.L_0:
        /*0004*/ 	.word	index@(triton_poi_fused__to_copy_add_arange_clamp_mul_sub_2)
        /*0008*/ 	.word	0x0000000a


	//----- nvinfo : EIATTR_MIN_STACK_SIZE
	.align		4
.L_1:
        /*000c*/ 	.byte	0x04, 0x12
        /*000e*/ 	.short	(.L_3 - .L_2)
	.align		4
.L_2:
        /*0010*/ 	.word	index@(triton_poi_fused__to_copy_add_arange_clamp_mul_sub_2)
        /*0014*/ 	.word	0x00000000


	//----- nvinfo : EIATTR_FRAME_SIZE
	.align		4
.L_3:
        /*0018*/ 	.byte	0x04, 0x11
        /*001a*/ 	.short	(.L_5 - .L_4)
	.align		4
.L_4:
        /*001c*/ 	.word	index@(triton_poi_fused__to_copy_add_arange_clamp_mul_sub_2)
        /*0020*/ 	.word	0x00000000


	//----- nvinfo : EIATTR_MIN_STACK_SIZE
	.align		4
.L_5:
        /*0024*/ 	.byte	0x04, 0x12
        /*0026*/ 	.short	(.L_7 - .L_6)
	.align		4
.L_6:
        /*0028*/ 	.word	index@(triton_poi_fused__to_copy_add_arange_clamp_mul_sub_2)
        /*002c*/ 	.word	0x00000000
.L_7:


//--------------------- .nv.info.triton_poi_fused__to_copy_add_arange_clamp_mul_sub_2 --------------------------
	.section	.nv.info.triton_poi_fused__to_copy_add_arange_clamp_mul_sub_2,"",@"SHT_CUDA_INFO"
	.sectionflags	@""
	.align	4


	//----- nvinfo : EIATTR_CUDA_API_VERSION
	.align		4
        /*0000*/ 	.byte	0x04, 0x37
        /*0002*/ 	.short	(.L_9 - .L_8)
.L_8:
        /*0004*/ 	.word	0x0000007c


	//----- nvinfo : EIATTR_KPARAM_INFO
	.align		4
.L_9:
        /*0008*/ 	.byte	0x04, 0x17
        /*000a*/ 	.short	(.L_11 - .L_10)
.L_10:
        /*000c*/ 	.word	0x00000000
        /*0010*/ 	.short	0x0001
        /*0012*/ 	.short	0x0008
        /*0014*/ 	.byte	0x00, 0xf0, 0x11, 0x00


	//----- nvinfo : EIATTR_KPARAM_INFO
	.align		4
.L_11:
        /*0018*/ 	.byte	0x04, 0x17
        /*001a*/ 	.short	(.L_13 - .L_12)
.L_12:
        /*001c*/ 	.word	0x00000000
        /*0020*/ 	.short	0x0000
        /*0022*/ 	.short	0x0000
        /*0024*/ 	.byte	0x00, 0xf4, 0x21, 0x00


	//----- nvinfo : EIATTR_SPARSE_MMA_MASK
	.align		4
.L_13:
        /*0028*/ 	.byte	0x03, 0x50
        /*002a*/ 	.short	0x0000


	//----- nvinfo : EIATTR_MAXREG_COUNT
	.align		4
        /*002c*/ 	.byte	0x03, 0x1b
        /*002e*/ 	.short	0x00ff


	//----- nvinfo : EIATTR_EXIT_INSTR_OFFSETS
	.align		4
        /*0030*/ 	.byte	0x04, 0x1c
        /*0032*/ 	.short	(.L_15 - .L_14)


	//   ....[0]....
.L_14:
        /*0034*/ 	.word	0x00000110


	//   ....[1]....
        /*0038*/ 	.word	0x00000140


	//----- nvinfo : EIATTR_REQNTID
	.align		4
.L_15:
        /*003c*/ 	.byte	0x04, 0x10
        /*003e*/ 	.short	(.L_17 - .L_16)
.L_16:
        /*0040*/ 	.word	0x00000020
        /*0044*/ 	.word	0x00000001
        /*0048*/ 	.word	0x00000001


	//----- nvinfo : EIATTR_CBANK_PARAM_SIZE
	.align		4
.L_17:
        /*004c*/ 	.byte	0x03, 0x19
        /*004e*/ 	.short	0x000c


	//----- nvinfo : EIATTR_PARAM_CBANK
	.align		4
        /*0050*/ 	.byte	0x04, 0x0a
        /*0052*/ 	.short	(.L_19 - .L_18)
	.align		4
.L_18:
        /*0054*/ 	.word	index@(.nv.constant0.triton_poi_fused__to_copy_add_arange_clamp_mul_sub_2)
        /*0058*/ 	.short	0x0210
        /*005a*/ 	.short	0x000c


	//----- nvinfo : EIATTR_SW_WAR
	.align		4
.L_19:
        /*005c*/ 	.byte	0x04, 0x36
        /*005e*/ 	.short	(.L_21 - .L_20)
.L_20:
        /*0060*/ 	.word	0x00000008
.L_21:


//--------------------- .nv.callgraph             --------------------------
	.section	.nv.callgraph,"",@"SHT_CUDA_CALLGRAPH"
	.align	4
	.sectionentsize	8
	.align		4
        /*0000*/ 	.word	0x00000000
	.align		4
        /*0004*/ 	.word	0xffffffff
	.align		4
        /*0008*/ 	.word	0x00000000
	.align		4
        /*000c*/ 	.word	0xfffffffe
	.align		4
        /*0010*/ 	.word	0x00000000
	.align		4
        /*0014*/ 	.word	0xfffffffd
	.align		4
        /*0018*/ 	.word	0x00000000
	.align		4
        /*001c*/ 	.word	0xfffffffc


//--------------------- .text.triton_poi_fused__to_copy_add_arange_clamp_mul_sub_2 --------------------------
	.section	.text.triton_poi_fused__to_copy_add_arange_clamp_mul_sub_2,"ax",@progbits
	.align	128
        .global         triton_poi_fused__to_copy_add_arange_clamp_mul_sub_2
        .type           triton_poi_fused__to_copy_add_arange_clamp_mul_sub_2,@function
        .size           triton_poi_fused__to_copy_add_arange_clamp_mul_sub_2,(.L_x_1 - triton_poi_fused__to_copy_add_arange_clamp_mul_sub_2)
        .other          triton_poi_fused__to_copy_add_arange_clamp_mul_sub_2,@"STO_CUDA_ENTRY STV_DEFAULT"
triton_poi_fused__to_copy_add_arange_clamp_mul_sub_2:
.text.triton_poi_fused__to_copy_add_arange_clamp_mul_sub_2:
[----:B------:R-:W0:Y:S02]  /*0000*/  LDC R1, c[0x0][0x28] ;  /* 0x00000a00ff017b82 */ /* 0x000e240000000800 */
[----:B------:R-:W1:Y:S01]  /*0010*/  S2R R6, SR_TID.X ;  /* 0x0000000000067919 */ /* 0x000e620000002100 */
[----:B------:R-:W-:Y:S01]  /*0020*/  IMAD.MOV.U32 R3, RZ, RZ, 0x40000000 ;  /* 0x40000000ff037424 */ /* 0x000fe200078e00ff */
[----:B------:R-:W2:Y:S01]  /*0030*/  S2R R5, SR_CTAID.X ;  /* 0x0000000000057919 */ /* 0x000ea20000002500 */
[C---:B-1----:R-:W-:Y:S02]  /*0040*/  LOP3.LUT R0, R6.reuse, 0x1, RZ, 0xc0, !PT ;  /* 0x0000000106007812 */ /* 0x042fe400078ec0ff */
[----:B------:R-:W-:-:S03]  /*0050*/  LOP3.LUT P0, RZ, R6, 0x1e, RZ, 0xc0, !PT ;  /* 0x0000001e06ff7812 */ /* 0x000fc6000780c0ff */
[----:B--2---:R-:W-:-:S05]  /*0060*/  IMAD R5, R5, 0x2, R0 ;  /* 0x0000000205057824 */ /* 0x004fca00078e0200 */
[----:B------:R-:W-:Y:S02]  /*0070*/  I2FP.F32.S32 R0, R5 ;  /* 0x0000000500007245 */ /* 0x000fe40000201400 */
[----:B------:R-:W-:-:S03]  /*0080*/  ISETP.LT.AND P0, PT, R5, 0x2, !P0 ;  /* 0x000000020500780c */ /* 0x000fc60004701270 */
[----:B------:R-:W-:-:S04]  /*0090*/  FADD R0, R0, 0.5 ;  /* 0x3f00000000007421 */ /* 0x000fc80000000000 */
[----:B------:R-:W-:Y:S02]  /*00a0*/  FFMA R0, R0, R3, -0.5 ;  /* 0xbf00000000007423 */ /* 0x000fe40000000003 */
[----:B------:R-:W1:Y:S03]  /*00b0*/  LDC.64 R2, c[0x0][0x210] ;  /* 0x00008400ff027b82 */ /* 0x000e660000000a00 */
[----:B------:R-:W-:-:S04]  /*00c0*/  FMNMX R0, RZ, R0, !PT ;  /* 0x00000000ff007209 */ /* 0x000fc80007800000 */
[----:B------:R-:W2:Y:S02]  /*00d0*/  F2I.TRUNC.NTZ R4, R0 ;  /* 0x0000000000047305 */ /* 0x000ea4000020f100 */
[----:B--2---:R-:W-:Y:S01]  /*00e0*/  I2FP.F32.S32 R7, R4 ;  /* 0x0000000400077245 */ /* 0x004fe20000201400 */
[----:B-1----:R-:W-:-:S04]  /*00f0*/  IMAD.WIDE R2, R5, 0x4, R2 ;  /* 0x0000000405027825 */ /* 0x002fc800078e0202 */
[----:B------:R-:W-:Y:S01]  /*0100*/  FADD.SAT R7, R0, -R7 ;  /* 0x8000000700077221 */ /* 0x000fe20000002000 */
[----:B------:R-:W-:Y:S06]  /*0110*/  @!P0 EXIT ;  /* 0x000000000000894d */ /* 0x000fec0003800000 */
[----:B------:R-:W-:Y:S02]  /*0120*/  ULDC.64 UR4, c[0x0][0x208] ;  /* 0x0000820000047ab9 */ /* 0x000fe40000000a00 */
[----:B------:R-:W-:Y:S01]  /*0130*/  STG.E desc[UR4][R2.64], R7 ;  /* 0x0000000702007986 */ /* 0x000fe2000c101904 */
[----:B------:R-:W-:Y:S05]  /*0140*/  EXIT ;  /* 0x000000000000794d */ /* 0x000fea0003800000 */
.L_x_0:
[----:B------:R-:W-:-:S00]  /*0150*/  BRA `(.L_x_0) ;  /* 0xfffffffc00fc7947 */ /* 0x000fc0000383ffff */
[----:B------:R-:W-:-:S00]  /*0160*/  NOP ;  /* 0x0000000000007918 */ /* 0x000fc00000000000 */
        /* <DEDUP_REMOVED lines=9> */
.L_x_1:


//--------------------- .nv.constant0.triton_poi_fused__to_copy_add_arange_clamp_mul_sub_2 --------------------------
	.section	.nv.constant0.triton_poi_fused__to_copy_add_arange_clamp_mul_sub_2,"a",@progbits
	.sectionflags	@""
	.align	4
.nv.constant0.triton_poi_fused__to_copy_add_arange_clamp_mul_sub_2:
	.zero		540
